//
// Generated by NVIDIA NVVM Compiler
//
// Compiler Build ID: CL-36424714
// Cuda compilation tools, release 13.0, V13.0.88
// Based on NVVM 20.0.0
//

.version 9.0
.target sm_100
.address_size 64

	// .globl	_Z6vecGPUPKfS0_Pfii

.visible .entry _Z6vecGPUPKfS0_Pfii(
	.param .u64 .ptr .align 1 _Z6vecGPUPKfS0_Pfii_param_0,
	.param .u64 .ptr .align 1 _Z6vecGPUPKfS0_Pfii_param_1,
	.param .u64 .ptr .align 1 _Z6vecGPUPKfS0_Pfii_param_2,
	.param .u32 _Z6vecGPUPKfS0_Pfii_param_3,
	.param .u32 _Z6vecGPUPKfS0_Pfii_param_4
)
{
	.reg .pred 	%p<7>;
	.reg .b32 	%r<30>;
	.reg .b32 	%f<21>;
	.reg .b64 	%rd<25>;

	ld.param.u64 	%rd4, [_Z6vecGPUPKfS0_Pfii_param_0];
	ld.param.u64 	%rd5, [_Z6vecGPUPKfS0_Pfii_param_1];
	ld.param.u64 	%rd6, [_Z6vecGPUPKfS0_Pfii_param_2];
	ld.param.u32 	%r11, [_Z6vecGPUPKfS0_Pfii_param_3];
	ld.param.u32 	%r12, [_Z6vecGPUPKfS0_Pfii_param_4];
	cvta.to.global.u64 	%rd1, %rd6;
	cvta.to.global.u64 	%rd2, %rd5;
	cvta.to.global.u64 	%rd3, %rd4;
	mov.u32 	%r13, %ctaid.x;
	mov.u32 	%r14, %ntid.x;
	mov.u32 	%r15, %tid.x;
	mad.lo.s32 	%r28, %r13, %r14, %r15;
	setp.ge.s32 	%p1, %r28, %r11;
	@%p1 bra 	$L__BB0_7;
	add.s32 	%r16, %r28, %r12;
	max.s32 	%r17, %r11, %r16;
	setp.lt.s32 	%p2, %r16, %r11;
	selp.u32 	%r18, 1, 0, %p2;
	add.s32 	%r19, %r16, %r18;
	sub.s32 	%r20, %r17, %r19;
	div.u32 	%r21, %r20, %r12;
	add.s32 	%r2, %r21, %r18;
	and.b32  	%r22, %r2, 3;
	setp.eq.s32 	%p3, %r22, 3;
	@%p3 bra 	$L__BB0_4;
	add.s32 	%r23, %r2, 1;
	and.b32  	%r24, %r23, 3;
	neg.s32 	%r26, %r24;
$L__BB0_3:
	.pragma "nounroll";
	mul.wide.s32 	%rd7, %r28, 4;
	add.s64 	%rd8, %rd1, %rd7;
	add.s64 	%rd9, %rd2, %rd7;
	add.s64 	%rd10, %rd3, %rd7;
	ld.global.f32 	%f1, [%rd10];
	ld.global.f32 	%f2, [%rd9];
	ld.global.f32 	%f3, [%rd8];
	fma.rn.f32 	%f4, %f1, %f2, %f3;
	st.global.f32 	[%rd8], %f4;
	add.s32 	%r28, %r28, %r12;
	add.s32 	%r26, %r26, 1;
	setp.ne.s32 	%p4, %r26, 0;
	@%p4 bra 	$L__BB0_3;
$L__BB0_4:
	setp.lt.u32 	%p5, %r2, 3;
	@%p5 bra 	$L__BB0_7;
	mul.wide.s32 	%rd15, %r12, 4;
	shl.b32 	%r25, %r12, 2;
$L__BB0_6:
	mul.wide.s32 	%rd11, %r28, 4;
	add.s64 	%rd12, %rd3, %rd11;
	ld.global.f32 	%f5, [%rd12];
	add.s64 	%rd13, %rd2, %rd11;
	ld.global.f32 	%f6, [%rd13];
	add.s64 	%rd14, %rd1, %rd11;
	ld.global.f32 	%f7, [%rd14];
	fma.rn.f32 	%f8, %f5, %f6, %f7;
	st.global.f32 	[%rd14], %f8;
	add.s64 	%rd16, %rd12, %rd15;
	ld.global.f32 	%f9, [%rd16];
	add.s64 	%rd17, %rd13, %rd15;
	ld.global.f32 	%f10, [%rd17];
	add.s64 	%rd18, %rd14, %rd15;
	ld.global.f32 	%f11, [%rd18];
	fma.rn.f32 	%f12, %f9, %f10, %f11;
	st.global.f32 	[%rd18], %f12;
	add.s64 	%rd19, %rd16, %rd15;
	ld.global.f32 	%f13, [%rd19];
	add.s64 	%rd20, %rd17, %rd15;
	ld.global.f32 	%f14, [%rd20];
	add.s64 	%rd21, %rd18, %rd15;
	ld.global.f32 	%f15, [%rd21];
	fma.rn.f32 	%f16, %f13, %f14, %f15;
	st.global.f32 	[%rd21], %f16;
	add.s64 	%rd22, %rd19, %rd15;
	ld.global.f32 	%f17, [%rd22];
	add.s64 	%rd23, %rd20, %rd15;
	ld.global.f32 	%f18, [%rd23];
	add.s64 	%rd24, %rd21, %rd15;
	ld.global.f32 	%f19, [%rd24];
	fma.rn.f32 	%f20, %f17, %f18, %f19;
	st.global.f32 	[%rd24], %f20;
	add.s32 	%r28, %r25, %r28;
	setp.lt.s32 	%p6, %r28, %r11;
	@%p6 bra 	$L__BB0_6;
$L__BB0_7:
	ret;

}


// ===== COMPILED SASS (sm_100) =====

	.target	sm_100

	.elftype	@"ET_EXEC"


//--------------------- .note.nv.tkinfo           --------------------------
	.section	.note.nv.tkinfo,"",@"SHT_NOTE"
	.sectionflags	@"SHF_NOTE_NV_TKINFO"
	.tkinfo
        /*0018*/ 	.word	0x00000002
        /*0030*/ 	.string	""
        /*0030*/ 	.string	"ptxas"
        /*0030*/ 	.string	"Cuda compilation tools, release 13.0, V13.0.88"
        /*0030*/ 	.string	"Build cuda_13.0.r13.0/compiler.36424714_0"
        /*0030*/ 	.string	"-arch sm_100 -m 64 "



//--------------------- .note.nv.cuinfo           --------------------------
	.section	.note.nv.cuinfo,"",@"SHT_NOTE"
	.sectionflags	@"SHF_NOTE_NV_CUINFO"
        /*0018*/ 	.short	0x0002
        /*001a*/ 	.short	0x0064
        /*001c*/ 	.short	0x0082
	.zero		2


//--------------------- .nv.info                  --------------------------
	.section	.nv.info,"",@"SHT_CUDA_INFO"
	.align	4


	//----- nvinfo : EIATTR_REGCOUNT
	.align		4
        /*0000*/ 	.byte	0x04, 0x2f
        /*0002*/ 	.short	(.L_1 - .L_0)
	.align		4
.L_0:
        /*0004*/ 	.word	index@(_Z6vecGPUPKfS0_Pfii)
        /*0008*/ 	.word	0x0000001a


	//----- nvinfo : EIATTR_FRAME_SIZE
	.align		4
.L_1:
        /*000c*/ 	.byte	0x04, 0x11
        /*000e*/ 	.short	(.L_3 - .L_2)
	.align		4
.L_2:
        /*0010*/ 	.word	index@(_Z6vecGPUPKfS0_Pfii)
        /*0014*/ 	.word	0x00000000


	//----- nvinfo : EIATTR_MIN_STACK_SIZE
	.align		4
.L_3:
        /*0018*/ 	.byte	0x04, 0x12
        /*001a*/ 	.short	(.L_5 - .L_4)
	.align		4
.L_4:
        /*001c*/ 	.word	index@(_Z6vecGPUPKfS0_Pfii)
        /*0020*/ 	.word	0x00000000
.L_5:


//--------------------- .nv.compat                --------------------------
	.section	.nv.compat,"",@"SHT_CUDA_COMPAT_INFO"
	.align	4
        /*0000*/ 	.byte	0x02, 0x09, 0x00, 0x00, 0x02, 0x02, 0x01, 0x00, 0x02, 0x05, 0x05, 0x00, 0x03, 0x07, 0x01, 0x01
        /*0010*/ 	.byte	0x02, 0x03, 0x00, 0x00, 0x02, 0x06, 0x01, 0x00, 0x04, 0x0b, 0x08, 0x00, 0x09, 0x00, 0x00, 0x00
        /*0020*/ 	.byte	0x00, 0x00, 0x00, 0x00


//--------------------- .nv.info._Z6vecGPUPKfS0_Pfii --------------------------
	.section	.nv.info._Z6vecGPUPKfS0_Pfii,"",@"SHT_CUDA_INFO"
	.sectionflags	@""
	.align	4


	//----- nvinfo : EIATTR_CUDA_API_VERSION
	.align		4
        /*0000*/ 	.byte	0x04, 0x37
        /*0002*/ 	.short	(.L_7 - .L_6)
.L_6:
        /*0004*/ 	.word	0x00000082


	//----- nvinfo : EIATTR_KPARAM_INFO
	.align		4
.L_7:
        /*0008*/ 	.byte	0x04, 0x17
        /*000a*/ 	.short	(.L_9 - .L_8)
.L_8:
        /*000c*/ 	.word	0x00000000
        /*0010*/ 	.short	0x0004
        /*0012*/ 	.short	0x001c
        /*0014*/ 	.byte	0x00, 0xf0, 0x11, 0x00


	//----- nvinfo : EIATTR_KPARAM_INFO
	.align		4
.L_9:
        /*0018*/ 	.byte	0x04, 0x17
        /*001a*/ 	.short	(.L_11 - .L_10)
.L_10:
        /*001c*/ 	.word	0x00000000
        /*0020*/ 	.short	0x0003
        /*0022*/ 	.short	0x0018
        /*0024*/ 	.byte	0x00, 0xf0, 0x11, 0x00


	//----- nvinfo : EIATTR_KPARAM_INFO
	.align		4
.L_11:
        /*0028*/ 	.byte	0x04, 0x17
        /*002a*/ 	.short	(.L_13 - .L_12)
.L_12:
        /*002c*/ 	.word	0x00000000
        /*0030*/ 	.short	0x0002
        /*0032*/ 	.short	0x0010
        /*0034*/ 	.byte	0x00, 0xf5, 0x21, 0x00


	//----- nvinfo : EIATTR_KPARAM_INFO
	.align		4
.L_13:
        /*0038*/ 	.byte	0x04, 0x17
        /*003a*/ 	.short	(.L_15 - .L_14)
.L_14:
        /*003c*/ 	.word	0x00000000
        /*0040*/ 	.short	0x0001
        /*0042*/ 	.short	0x0008
        /*0044*/ 	.byte	0x00, 0xf5, 0x21, 0x00


	//----- nvinfo : EIATTR_KPARAM_INFO
	.align		4
.L_15:
        /*0048*/ 	.byte	0x04, 0x17
        /*004a*/ 	.short	(.L_17 - .L_16)
.L_16:
        /*004c*/ 	.word	0x00000000
        /*0050*/ 	.short	0x0000
        /*0052*/ 	.short	0x0000
        /*0054*/ 	.byte	0x00, 0xf5, 0x21, 0x00


	//----- nvinfo : EIATTR_SPARSE_MMA_MASK
	.align		4
.L_17:
        /*0058*/ 	.byte	0x03, 0x50
        /*005a*/ 	.short	0x0000


	//----- nvinfo : EIATTR_MAXREG_COUNT
	.align		4
        /*005c*/ 	.byte	0x03, 0x1b
        /*005e*/ 	.short	0x00ff


	//----- nvinfo : EIATTR_MERCURY_ISA_VERSION
	.align		4
        /*0060*/ 	.byte	0x03, 0x5f
        /*0062*/ 	.short	0x0101


	//----- nvinfo : EIATTR_VRC_CTA_INIT_COUNT
	.align		4
        /*0064*/ 	.byte	0x02, 0x4a
	.zero		1
	.zero		1


	//----- nvinfo : EIATTR_EXIT_INSTR_OFFSETS
	.align		4
        /*0068*/ 	.byte	0x04, 0x1c
        /*006a*/ 	.short	(.L_19 - .L_18)


	//   ....[0]....
.L_18:
        /*006c*/ 	.word	0x00000070


	//   ....[1]....
        /*0070*/ 	.word	0x000003a0


	//   ....[2]....
        /*0074*/ 	.word	0x00000610


	//----- nvinfo : EIATTR_CRS_STACK_SIZE
	.align		4
.L_19:
        /*0078*/ 	.byte	0x04, 0x1e
        /*007a*/ 	.short	(.L_21 - .L_20)
.L_20:
        /*007c*/ 	.word	0x00000000


	//----- nvinfo : EIATTR_CBANK_PARAM_SIZE
	.align		4
.L_21:
        /*0080*/ 	.byte	0x03, 0x19
        /*0082*/ 	.short	0x0020


	//----- nvinfo : EIATTR_PARAM_CBANK
	.align		4
        /*0084*/ 	.byte	0x04, 0x0a
        /*0086*/ 	.short	(.L_23 - .L_22)
	.align		4
.L_22:
        /*0088*/ 	.word	index@(.nv.constant0._Z6vecGPUPKfS0_Pfii)
        /*008c*/ 	.short	0x0380
        /*008e*/ 	.short	0x0020


	//----- nvinfo : EIATTR_SW_WAR
	.align		4
.L_23:
        /*0090*/ 	.byte	0x04, 0x36
        /*0092*/ 	.short	(.L_25 - .L_24)
.L_24:
        /*0094*/ 	.word	0x00000008
.L_25:


//--------------------- .nv.callgraph             --------------------------
	.section	.nv.callgraph,"",@"SHT_CUDA_CALLGRAPH"
	.align	4
	.sectionentsize	8
	.align		4
        /*0000*/ 	.word	0x00000000
	.align		4
        /*0004*/ 	.word	0xffffffff
	.align		4
        /*0008*/ 	.word	0x00000000
	.align		4
        /*000c*/ 	.word	0xfffffffe
	.align		4
        /*0010*/ 	.word	0x00000000
	.align		4
        /*0014*/ 	.word	0xfffffffd
	.align		4
        /*0018*/ 	.word	0x00000000
	.align		4
        /*001c*/ 	.word	0xfffffffc


//--------------------- .text._Z6vecGPUPKfS0_Pfii --------------------------
	.section	.text._Z6vecGPUPKfS0_Pfii,"ax",@progbits
	.align	128
        .global         _Z6vecGPUPKfS0_Pfii
        .type           _Z6vecGPUPKfS0_Pfii,@function
        .size           _Z6vecGPUPKfS0_Pfii,(.L_x_5 - _Z6vecGPUPKfS0_Pfii)
        .other          _Z6vecGPUPKfS0_Pfii,@"STO_CUDA_ENTRY STV_DEFAULT"
_Z6vecGPUPKfS0_Pfii:
.text._Z6vecGPUPKfS0_Pfii:
[----:B------:R-:W-:Y:S01]  /*0000*/  LDC R1, c[0x0][0x37c] ;  /* 0x0000df00ff017b82 */ /* 0x000fe20000000800 */
[----:B------:R-:W0:Y:S07]  /*0010*/  S2R R0, SR_TID.X ;  /* 0x0000000000007919 */ /* 0x000e2e0000002100 */
[----:B------:R-:W0:Y:S01]  /*0020*/  S2UR UR4, SR_CTAID.X ;  /* 0x00000000000479c3 */ /* 0x000e220000002500 */
[----:B------:R-:W1:Y:S07]  /*0030*/  LDCU UR6, c[0x0][0x398] ;  /* 0x00007300ff0677ac */ /* 0x000e6e0008000800 */
[----:B------:R-:W0:Y:S02]  /*0040*/  LDC R3, c[0x0][0x360] ;  /* 0x0000d800ff037b82 */ /* 0x000e240000000800 */
[----:B0-----:R-:W-:-:S05]  /*0050*/  IMAD R3, R3, UR4, R0 ;  /* 0x0000000403037c24 */ /* 0x001fca000f8e0200 */
[----:B-1----:R-:W-:-:S13]  /*0060*/  ISETP.GE.AND P0, PT, R3, UR6, PT ;  /* 0x0000000603007c0c */ /* 0x002fda000bf06270 */
[----:B------:R-:W-:Y:S05]  /*0070*/  @P0 EXIT ;  /* 0x000000000000094d */ /* 0x000fea0003800000 */
[----:B------:R-:W0:Y:S01]  /*0080*/  LDC R0, c[0x0][0x39c] ;  /* 0x0000e700ff007b82 */ /* 0x000e220000000800 */
[----:B------:R-:W1:Y:S01]  /*0090*/  LDCU.64 UR4, c[0x0][0x358] ;  /* 0x00006b00ff0477ac */ /* 0x000e620008000a00 */
[----:B------:R-:W-:Y:S01]  /*00a0*/  BSSY.RECONVERGENT B0, `(.L_x_0) ;  /* 0x000002f000007945 */ /* 0x000fe20003800200 */
[----:B0-----:R-:W0:Y:S01]  /*00b0*/  I2F.U32.RP R8, R0 ;  /* 0x0000000000087306 */ /* 0x001e220000209000 */
[----:B------:R-:W-:Y:S02]  /*00c0*/  IADD3 R2, PT, PT, R3, R0, RZ ;  /* 0x0000000003027210 */ /* 0x000fe40007ffe0ff */
[----:B------:R-:W-:Y:S02]  /*00d0*/  ISETP.NE.U32.AND P2, PT, R0, RZ, PT ;  /* 0x000000ff0000720c */ /* 0x000fe40003f45070 */
[C---:B------:R-:W-:Y:S02]  /*00e0*/  ISETP.GE.AND P0, PT, R2.reuse, UR6, PT ;  /* 0x0000000602007c0c */ /* 0x040fe4000bf06270 */
[----:B------:R-:W-:-:S02]  /*00f0*/  VIMNMX R7, PT, PT, R2, UR6, !PT ;  /* 0x0000000602077c48 */ /* 0x000fc4000ffe0100 */
[----:B------:R-:W-:-:S04]  /*0100*/  SEL R6, RZ, 0x1, P0 ;  /* 0x00000001ff067807 */ /* 0x000fc80000000000 */
[----:B------:R-:W-:Y:S01]  /*0110*/  IADD3 R7, PT, PT, R7, -R2, -R6 ;  /* 0x8000000207077210 */ /* 0x000fe20007ffe806 */
[----:B0-----:R-:W0:Y:S02]  /*0120*/  MUFU.RCP R8, R8 ;  /* 0x0000000800087308 */ /* 0x001e240000001000 */
[----:B0-----:R-:W-:-:S06]  /*0130*/  IADD3 R4, PT, PT, R8, 0xffffffe, RZ ;  /* 0x0ffffffe08047810 */ /* 0x001fcc0007ffe0ff */
[----:B------:R0:W2:Y:S02]  /*0140*/  F2I.FTZ.U32.TRUNC.NTZ R5, R4 ;  /* 0x0000000400057305 */ /* 0x0000a4000021f000 */
[----:B0-----:R-:W-:Y:S01]  /*0150*/  HFMA2 R4, -RZ, RZ, 0, 0 ;  /* 0x00000000ff047431 */ /* 0x001fe200000001ff */
[----:B--2---:R-:W-:-:S05]  /*0160*/  IADD3 R9, PT, PT, RZ, -R5, RZ ;  /* 0x80000005ff097210 */ /* 0x004fca0007ffe0ff */
[----:B------:R-:W-:-:S04]  /*0170*/  IMAD R9, R9, R0, RZ ;  /* 0x0000000009097224 */ /* 0x000fc800078e02ff */
[----:B------:R-:W-:-:S06]  /*0180*/  IMAD.HI.U32 R8, R5, R9, R4 ;  /* 0x0000000905087227 */ /* 0x000fcc00078e0004 */
[----:B------:R-:W-:-:S05]  /*0190*/  IMAD.HI.U32 R5, R8, R7, RZ ;  /* 0x0000000708057227 */ /* 0x000fca00078e00ff */
[----:B------:R-:W-:-:S05]  /*01a0*/  IADD3 R2, PT, PT, -R5, RZ, RZ ;  /* 0x000000ff05027210 */ /* 0x000fca0007ffe1ff */
[----:B------:R-:W-:-:S05]  /*01b0*/  IMAD R7, R0, R2, R7 ;  /* 0x0000000200077224 */ /* 0x000fca00078e0207 */
[----:B------:R-:W-:-:S13]  /*01c0*/  ISETP.GE.U32.AND P0, PT, R7, R0, PT ;  /* 0x000000000700720c */ /* 0x000fda0003f06070 */
[----:B------:R-:W-:Y:S01]  /*01d0*/  @P0 IADD3 R7, PT, PT, R7, -R0, RZ ;  /* 0x8000000007070210 */ /* 0x000fe20007ffe0ff */
[----:B------:R-:W-:-:S03]  /*01e0*/  @P0 VIADD R5, R5, 0x1 ;  /* 0x0000000105050836 */ /* 0x000fc60000000000 */
[----:B------:R-:W-:-:S13]  /*01f0*/  ISETP.GE.U32.AND P1, PT, R7, R0, PT ;  /* 0x000000000700720c */ /* 0x000fda0003f26070 */
[----:B------:R-:W-:Y:S02]  /*0200*/  @P1 IADD3 R5, PT, PT, R5, 0x1, RZ ;  /* 0x0000000105051810 */ /* 0x000fe40007ffe0ff */
[----:B------:R-:W-:-:S04]  /*0210*/  @!P2 LOP3.LUT R5, RZ, R0, RZ, 0x33, !PT ;  /* 0x00000000ff05a212 */ /* 0x000fc800078e33ff */
[----:B------:R-:W-:-:S04]  /*0220*/  IADD3 R2, PT, PT, R6, R5, RZ ;  /* 0x0000000506027210 */ /* 0x000fc80007ffe0ff */
[C---:B------:R-:W-:Y:S02]  /*0230*/  LOP3.LUT R4, R2.reuse, 0x3, RZ, 0xc0, !PT ;  /* 0x0000000302047812 */ /* 0x040fe400078ec0ff */
[----:B------:R-:W-:Y:S02]  /*0240*/  ISETP.GE.U32.AND P1, PT, R2, 0x3, PT ;  /* 0x000000030200780c */ /* 0x000fe40003f26070 */
[----:B------:R-:W-:-:S13]  /*0250*/  ISETP.NE.AND P0, PT, R4, 0x3, PT ;  /* 0x000000030400780c */ /* 0x000fda0003f05270 */
[----:B-1----:R-:W-:Y:S05]  /*0260*/  @!P0 BRA `(.L_x_1) ;  /* 0x0000000000488947 */ /* 0x002fea0003800000 */
[----:B------:R-:W0:Y:S01]  /*0270*/  LDC.64 R4, c[0x0][0x390] ;  /* 0x0000e400ff047b82 */ /* 0x000e220000000a00 */
[----:B------:R-:W-:-:S04]  /*0280*/  IADD3 R2, PT, PT, R2, 0x1, RZ ;  /* 0x0000000102027810 */ /* 0x000fc80007ffe0ff */
[----:B------:R-:W-:-:S03]  /*0290*/  LOP3.LUT R2, R2, 0x3, RZ, 0xc0, !PT ;  /* 0x0000000302027812 */ /* 0x000fc600078ec0ff */
[----:B------:R-:W1:Y:S02]  /*02a0*/  LDC.64 R6, c[0x0][0x380] ;  /* 0x0000e000ff067b82 */ /* 0x000e640000000a00 */
[----:B------:R-:W-:-:S06]  /*02b0*/  IMAD.MOV R2, RZ, RZ, -R2 ;  /* 0x000000ffff027224 */ /* 0x000fcc00078e0a02 */
[----:B------:R-:W2:Y:S02]  /*02c0*/  LDC.64 R8, c[0x0][0x388] ;  /* 0x0000e200ff087b82 */ /* 0x000ea40000000a00 */
.L_x_2:
[----:B--2---:R-:W-:-:S04]  /*02d0*/  IMAD.WIDE R12, R3, 0x4, R8 ;  /* 0x00000004030c7825 */ /* 0x004fc800078e0208 */
[C---:B-1----:R-:W-:Y:S02]  /*02e0*/  IMAD.WIDE R14, R3.reuse, 0x4, R6 ;  /* 0x00000004030e7825 */ /* 0x042fe400078e0206 */
[----:B------:R-:W2:Y:S02]  /*02f0*/  LDG.E R13, desc[UR4][R12.64] ;  /* 0x000000040c0d7981 */ /* 0x000ea4000c1e1900 */
[----:B0--3--:R-:W-:Y:S02]  /*0300*/  IMAD.WIDE R10, R3, 0x4, R4 ;  /* 0x00000004030a7825 */ /* 0x009fe400078e0204 */
[----:B------:R-:W2:Y:S04]  /*0310*/  LDG.E R14, desc[UR4][R14.64] ;  /* 0x000000040e0e7981 */ /* 0x000ea8000c1e1900 */
[----:B------:R-:W2:Y:S01]  /*0320*/  LDG.E R17, desc[UR4][R10.64] ;  /* 0x000000040a117981 */ /* 0x000ea2000c1e1900 */
[----:B------:R-:W-:-:S04]  /*0330*/  IADD3 R2, PT, PT, R2, 0x1, RZ ;  /* 0x0000000102027810 */ /* 0x000fc80007ffe0ff */
[----:B------:R-:W-:Y:S02]  /*0340*/  ISETP.NE.AND P0, PT, R2, RZ, PT ;  /* 0x000000ff0200720c */ /* 0x000fe40003f05270 */
[----:B------:R-:W-:Y:S01]  /*0350*/  IADD3 R3, PT, PT, R3, R0, RZ ;  /* 0x0000000003037210 */ /* 0x000fe20007ffe0ff */
[----:B--2---:R-:W-:-:S05]  /*0360*/  FFMA R17, R14, R13, R17 ;  /* 0x0000000d0e117223 */ /* 0x004fca0000000011 */
[----:B------:R3:W-:Y:S05]  /*0370*/  STG.E desc[UR4][R10.64], R17 ;  /* 0x000000110a007986 */ /* 0x0007ea000c101904 */
[----:B------:R-:W-:Y:S05]  /*0380*/  @P0 BRA `(.L_x_2) ;  /* 0xfffffffc00d00947 */ /* 0x000fea000383ffff */
.L_x_1:
[----:B------:R-:W-:Y:S05]  /*0390*/  BSYNC.RECONVERGENT B0 ;  /* 0x0000000000007941 */ /* 0x000fea0003800200 */
.L_x_0:
[----:B------:R-:W-:Y:S05]  /*03a0*/  @!P1 EXIT ;  /* 0x000000000000994d */ /* 0x000fea0003800000 */
.L_x_3:
[----:B------:R-:W3:Y:S08]  /*03b0*/  LDC.64 R4, c[0x0][0x380] ;  /* 0x0000e000ff047b82 */ /* 0x000ef00000000a00 */
[----:B0-----:R-:W0:Y:S08]  /*03c0*/  LDC.64 R6, c[0x0][0x388] ;  /* 0x0000e200ff067b82 */ /* 0x001e300000000a00 */
[----:B------:R-:W1:Y:S01]  /*03d0*/  LDC.64 R8, c[0x0][0x390] ;  /* 0x0000e400ff087b82 */ /* 0x000e620000000a00 */
[----:B---3--:R-:W-:-:S05]  /*03e0*/  IMAD.WIDE R10, R3, 0x4, R4 ;  /* 0x00000004030a7825 */ /* 0x008fca00078e0204 */
[----:B------:R-:W2:Y:S01]  /*03f0*/  LDG.E R2, desc[UR4][R10.64] ;  /* 0x000000040a027981 */ /* 0x000ea2000c1e1900 */
[----:B0-----:R-:W-:-:S05]  /*0400*/  IMAD.WIDE R12, R3, 0x4, R6 ;  /* 0x00000004030c7825 */ /* 0x001fca00078e0206 */
[----:B------:R-:W2:Y:S01]  /*0410*/  LDG.E R5, desc[UR4][R12.64] ;  /* 0x000000040c057981 */ /* 0x000ea2000c1e1900 */
[----:B-1----:R-:W-:-:S05]  /*0420*/  IMAD.WIDE R16, R3, 0x4, R8 ;  /* 0x0000000403107825 */ /* 0x002fca00078e0208 */
[----:B------:R-:W2:Y:S01]  /*0430*/  LDG.E R7, desc[UR4][R16.64] ;  /* 0x0000000410077981 */ /* 0x000ea2000c1e1900 */
[----:B------:R-:W-:-:S04]  /*0440*/  IMAD.WIDE R8, R0, 0x4, R16 ;  /* 0x0000000400087825 */ /* 0x000fc800078e0210 */
[----:B--2---:R-:W-:Y:S01]  /*0450*/  FFMA R19, R2, R5, R7 ;  /* 0x0000000502137223 */ /* 0x004fe20000000007 */
[----:B------:R-:W-:-:S04]  /*0460*/  IMAD.WIDE R4, R0, 0x4, R10 ;  /* 0x0000000400047825 */ /* 0x000fc800078e020a */
[C---:B------:R-:W-:Y:S01]  /*0470*/  IMAD.WIDE R6, R0.reuse, 0x4, R12 ;  /* 0x0000000400067825 */ /* 0x040fe200078e020c */
[----:B------:R0:W-:Y:S04]  /*0480*/  STG.E desc[UR4][R16.64], R19 ;  /* 0x0000001310007986 */ /* 0x0001e8000c101904 */
[----:B------:R-:W2:Y:S04]  /*0490*/  LDG.E R2, desc[UR4][R4.64] ;  /* 0x0000000404027981 */ /* 0x000ea8000c1e1900 */
[----:B------:R-:W2:Y:S04]  /*04a0*/  LDG.E R15, desc[UR4][R6.64] ;  /* 0x00000004060f7981 */ /* 0x000ea8000c1e1900 */
[----:B------:R-:W2:Y:S01]  /*04b0*/  LDG.E R21, desc[UR4][R8.64] ;  /* 0x0000000408157981 */ /* 0x000ea2000c1e1900 */
[----:B------:R-:W-:-:S04]  /*04c0*/  IMAD.WIDE R10, R0, 0x4, R4 ;  /* 0x00000004000a7825 */ /* 0x000fc800078e0204 */
[----:B------:R-:W-:-:S04]  /*04d0*/  IMAD.WIDE R12, R0, 0x4, R6 ;  /* 0x00000004000c7825 */ /* 0x000fc800078e0206 */
[----:B--2---:R-:W-:Y:S01]  /*04e0*/  FFMA R21, R2, R15, R21 ;  /* 0x0000000f02157223 */ /* 0x004fe20000000015 */
[----:B------:R-:W-:-:S04]  /*04f0*/  IMAD.WIDE R14, R0, 0x4, R8 ;  /* 0x00000004000e7825 */ /* 0x000fc800078e0208 */
[----:B------:R1:W-:Y:S04]  /*0500*/  STG.E desc[UR4][R8.64], R21 ;  /* 0x0000001508007986 */ /* 0x0003e8000c101904 */
[----:B------:R-:W2:Y:S04]  /*0510*/  LDG.E R2, desc[UR4][R10.64] ;  /* 0x000000040a027981 */ /* 0x000ea8000c1e1900 */
[----:B------:R-:W2:Y:S04]  /*0520*/  LDG.E R23, desc[UR4][R12.64] ;  /* 0x000000040c177981 */ /* 0x000ea8000c1e1900 */
[----:B0-----:R-:W2:Y:S01]  /*0530*/  LDG.E R17, desc[UR4][R14.64] ;  /* 0x000000040e117981 */ /* 0x001ea2000c1e1900 */
[----:B------:R-:W-:-:S04]  /*0540*/  IMAD.WIDE R4, R0, 0x4, R10 ;  /* 0x0000000400047825 */ /* 0x000fc800078e020a */
[----:B------:R-:W-:-:S04]  /*0550*/  IMAD.WIDE R6, R0, 0x4, R12 ;  /* 0x0000000400067825 */ /* 0x000fc800078e020c */
[----:B--2---:R-:W-:Y:S01]  /*0560*/  FFMA R23, R2, R23, R17 ;  /* 0x0000001702177223 */ /* 0x004fe20000000011 */
[----:B------:R-:W-:-:S04]  /*0570*/  IMAD.WIDE R16, R0, 0x4, R14 ;  /* 0x0000000400107825 */ /* 0x000fc800078e020e */
[----:B------:R0:W-:Y:S04]  /*0580*/  STG.E desc[UR4][R14.64], R23 ;  /* 0x000000170e007986 */ /* 0x0001e8000c101904 */
[----:B------:R-:W2:Y:S04]  /*0590*/  LDG.E R4, desc[UR4][R4.64] ;  /* 0x0000000404047981 */ /* 0x000ea8000c1e1900 */
[----:B------:R-:W2:Y:S04]  /*05a0*/  LDG.E R7, desc[UR4][R6.64] ;  /* 0x0000000406077981 */ /* 0x000ea8000c1e1900 */
[----:B-1----:R-:W2:Y:S01]  /*05b0*/  LDG.E R9, desc[UR4][R16.64] ;  /* 0x0000000410097981 */ /* 0x002ea2000c1e1900 */
[----:B------:R-:W-:-:S04]  /*05c0*/  LEA R3, R0, R3, 0x2 ;  /* 0x0000000300037211 */ /* 0x000fc800078e10ff */
[----:B------:R-:W-:Y:S01]  /*05d0*/  ISETP.GE.AND P0, PT, R3, UR6, PT ;  /* 0x0000000603007c0c */ /* 0x000fe2000bf06270 */
[----:B--2---:R-:W-:-:S05]  /*05e0*/  FFMA R9, R4, R7, R9 ;  /* 0x0000000704097223 */ /* 0x004fca0000000009 */
[----:B------:R0:W-:Y:S07]  /*05f0*/  STG.E desc[UR4][R16.64], R9 ;  /* 0x0000000910007986 */ /* 0x0001ee000c101904 */
[----:B------:R-:W-:Y:S05]  /*0600*/  @!P0 BRA `(.L_x_3) ;  /* 0xfffffffc00688947 */ /* 0x000fea000383ffff */
[----:B------:R-:W-:Y:S05]  /*0610*/  EXIT ;  /* 0x000000000000794d */ /* 0x000fea0003800000 */
.L_x_4:
[----:B------:R-:W-:-:S00]  /*0620*/  BRA `(.L_x_4) ;  /* 0xfffffffc00fc7947 */ /* 0x000fc0000383ffff */
[----:B------:R-:W-:-:S00]  /*0630*/  NOP ;  /* 0x0000000000007918 */ /* 0x000fc00000000000 */
        /* <DEDUP_REMOVED lines=12> */
.L_x_5:


//--------------------- .nv.shared.reserved.0     --------------------------
	.section	.nv.shared.reserved.0,"aw",@nobits
	.weak		__nv_reservedSMEM_offset_0_alias
	.size		__nv_reservedSMEM_offset_0_alias, 0, 64
	.other		__nv_reservedSMEM_offset_0_alias,@"STO_CUDA_RESERVED_SHARED STV_DEFAULT"
__nv_reservedSMEM_offset_0_alias:
	.zero		0
	.zero		64


//--------------------- .nv.constant0._Z6vecGPUPKfS0_Pfii --------------------------
	.section	.nv.constant0._Z6vecGPUPKfS0_Pfii,"a",@progbits
	.sectionflags	@""
	.align	4
.nv.constant0._Z6vecGPUPKfS0_Pfii:
	.zero		928


//--------------------- SYMBOLS --------------------------

	.type		.nv.reservedSmem.offset0,@object
	.size		.nv.reservedSmem.offset0,0x4
